	.headerflags	@"EF_CUDA_TEXMODE_UNIFIED EF_CUDA_64BIT_ADDRESS EF_CUDA_ACCELERATORS EF_CUDA_SM90 EF_CUDA_VIRTUAL_SM(EF_CUDA_SM90)"
	.elftype	@"ET_EXEC"


//--------------------- .nv.info                  --------------------------
	.section	.nv.info,"",@"SHT_CUDA_INFO"
	.align	4


	//----- nvinfo : EIATTR_REGCOUNT
	.align		4
        /*0000*/ 	.byte	0x04, 0x2f
        /*0002*/ 	.short	(.L_3 - .L_2)
	.align		4
.L_2:
        /*0004*/ 	.word	index@(triton_poi_fused__native_batch_norm_legit_no_training_relu_19)
        /*0008*/ 	.word	0x00000020


	//----- nvinfo : EIATTR_MIN_STACK_SIZE
	.align		4
.L_3:
        /*000c*/ 	.byte	0x04, 0x12
        /*000e*/ 	.short	(.L_5 - .L_4)
	.align		4
.L_4:
        /*0010*/ 	.word	index@(triton_poi_fused__native_batch_norm_legit_no_training_relu_19)
        /*0014*/ 	.word	0x00000000


	//----- nvinfo : EIATTR_FRAME_SIZE
	.align		4
.L_5:
        /*0018*/ 	.byte	0x04, 0x11
        /*001a*/ 	.short	(.L_7 - .L_6)
	.align		4
.L_6:
        /*001c*/ 	.word	index@(triton_poi_fused__native_batch_norm_legit_no_training_relu_19)
        /*0020*/ 	.word	0x00000000


	//----- nvinfo : EIATTR_MIN_STACK_SIZE
	.align		4
.L_7:
        /*0024*/ 	.byte	0x04, 0x12
        /*0026*/ 	.short	(.L_9 - .L_8)
	.align		4
.L_8:
        /*0028*/ 	.word	index@(triton_poi_fused__native_batch_norm_legit_no_training_relu_19)
        /*002c*/ 	.word	0x00000000
.L_9:


//--------------------- .nv.info.triton_poi_fused__native_batch_norm_legit_no_training_relu_19 --------------------------
	.section	.nv.info.triton_poi_fused__native_batch_norm_legit_no_training_relu_19,"",@"SHT_CUDA_INFO"
	.sectionflags	@""
	.align	4


	//----- nvinfo : EIATTR_CUDA_API_VERSION
	.align		4
        /*0000*/ 	.byte	0x04, 0x37
        /*0002*/ 	.short	(.L_11 - .L_10)
.L_10:
        /*0004*/ 	.word	0x0000007c


	//----- nvinfo : EIATTR_KPARAM_INFO
	.align		4
.L_11:
        /*0008*/ 	.byte	0x04, 0x17
        /*000a*/ 	.short	(.L_13 - .L_12)
.L_12:
        /*000c*/ 	.word	0x00000000
        /*0010*/ 	.short	0x0006
        /*0012*/ 	.short	0x0030
        /*0014*/ 	.byte	0x00, 0xf0, 0x11, 0x00


	//----- nvinfo : EIATTR_KPARAM_INFO
	.align		4
.L_13:
        /*0018*/ 	.byte	0x04, 0x17
        /*001a*/ 	.short	(.L_15 - .L_14)
.L_14:
        /*001c*/ 	.word	0x00000000
        /*0020*/ 	.short	0x0005
        /*0022*/ 	.short	0x0028
        /*0024*/ 	.byte	0x00, 0xf4, 0x21, 0x00


	//----- nvinfo : EIATTR_KPARAM_INFO
	.align		4
.L_15:
        /*0028*/ 	.byte	0x04, 0x17
        /*002a*/ 	.short	(.L_17 - .L_16)
.L_16:
        /*002c*/ 	.word	0x00000000
        /*0030*/ 	.short	0x0004
        /*0032*/ 	.short	0x0020
        /*0034*/ 	.byte	0x00, 0xf4, 0x21, 0x00


	//----- nvinfo : EIATTR_KPARAM_INFO
	.align		4
.L_17:
        /*0038*/ 	.byte	0x04, 0x17
        /*003a*/ 	.short	(.L_19 - .L_18)
.L_18:
        /*003c*/ 	.word	0x00000000
        /*0040*/ 	.short	0x0003
        /*0042*/ 	.short	0x0018
        /*0044*/ 	.byte	0x00, 0xf4, 0x21, 0x00


	//----- nvinfo : EIATTR_KPARAM_INFO
	.align		4
.L_19:
        /*0048*/ 	.byte	0x04, 0x17
        /*004a*/ 	.short	(.L_21 - .L_20)
.L_20:
        /*004c*/ 	.word	0x00000000
        /*0050*/ 	.short	0x0002
        /*0052*/ 	.short	0x0010
        /*0054*/ 	.byte	0x00, 0xf4, 0x21, 0x00


	//----- nvinfo : EIATTR_KPARAM_INFO
	.align		4
.L_21:
        /*0058*/ 	.byte	0x04, 0x17
        /*005a*/ 	.short	(.L_23 - .L_22)
.L_22:
        /*005c*/ 	.word	0x00000000
        /*0060*/ 	.short	0x0001
        /*0062*/ 	.short	0x0008
        /*0064*/ 	.byte	0x00, 0xf4, 0x21, 0x00


	//----- nvinfo : EIATTR_KPARAM_INFO
	.align		4
.L_23:
        /*0068*/ 	.byte	0x04, 0x17
        /*006a*/ 	.short	(.L_25 - .L_24)
.L_24:
        /*006c*/ 	.word	0x00000000
        /*0070*/ 	.short	0x0000
        /*0072*/ 	.short	0x0000
        /*0074*/ 	.byte	0x00, 0xf4, 0x21, 0x00


	//----- nvinfo : EIATTR_SPARSE_MMA_MASK
	.align		4
.L_25:
        /*0078*/ 	.byte	0x03, 0x50
        /*007a*/ 	.short	0x0000


	//----- nvinfo : EIATTR_MAXREG_COUNT
	.align		4
        /*007c*/ 	.byte	0x03, 0x1b
        /*007e*/ 	.short	0x00ff


	//----- nvinfo : EIATTR_EXIT_INSTR_OFFSETS
	.align		4
        /*0080*/ 	.byte	0x04, 0x1c
        /*0082*/ 	.short	(.L_27 - .L_26)


	//   ....[0]....
.L_26:
        /*0084*/ 	.word	0x00000710


	//----- nvinfo : EIATTR_REQNTID
	.align		4
.L_27:
        /*0088*/ 	.byte	0x04, 0x10
        /*008a*/ 	.short	(.L_29 - .L_28)
.L_28:
        /*008c*/ 	.word	0x00000080
        /*0090*/ 	.word	0x00000001
        /*0094*/ 	.word	0x00000001


	//----- nvinfo : EIATTR_CBANK_PARAM_SIZE
	.align		4
.L_29:
        /*0098*/ 	.byte	0x03, 0x19
        /*009a*/ 	.short	0x0034


	//----- nvinfo : EIATTR_PARAM_CBANK
	.align		4
        /*009c*/ 	.byte	0x04, 0x0a
        /*009e*/ 	.short	(.L_31 - .L_30)
	.align		4
.L_30:
        /*00a0*/ 	.word	index@(.nv.constant0.triton_poi_fused__native_batch_norm_legit_no_training_relu_19)
        /*00a4*/ 	.short	0x0210
        /*00a6*/ 	.short	0x0034


	//----- nvinfo : EIATTR_SW_WAR
	.align		4
.L_31:
        /*00a8*/ 	.byte	0x04, 0x36
        /*00aa*/ 	.short	(.L_33 - .L_32)
.L_32:
        /*00ac*/ 	.word	0x00000008
.L_33:


//--------------------- .nv.callgraph             --------------------------
	.section	.nv.callgraph,"",@"SHT_CUDA_CALLGRAPH"
	.align	4
	.sectionentsize	8
	.align		4
        /*0000*/ 	.word	0x00000000
	.align		4
        /*0004*/ 	.word	0xffffffff
	.align		4
        /*0008*/ 	.word	0x00000000
	.align		4
        /*000c*/ 	.word	0xfffffffe
	.align		4
        /*0010*/ 	.word	0x00000000
	.align		4
        /*0014*/ 	.word	0xfffffffd
	.align		4
        /*0018*/ 	.word	0x00000000
	.align		4
        /*001c*/ 	.word	0xfffffffc


//--------------------- .nv.constant4             --------------------------
	.section	.nv.constant4,"a",@progbits
	.align	8
	.align		8
.nv.constant4:
        /*0000*/ 	.dword	_$_str
	.align		8
        /*0008*/ 	.dword	_$_str_$_2


//--------------------- .text.triton_poi_fused__native_batch_norm_legit_no_training_relu_19 --------------------------
	.section	.text.triton_poi_fused__native_batch_norm_legit_no_training_relu_19,"ax",@progbits
	.align	128
        .global         triton_poi_fused__native_batch_norm_legit_no_training_relu_19
        .type           triton_poi_fused__native_batch_norm_legit_no_training_relu_19,@function
        .size           triton_poi_fused__native_batch_norm_legit_no_training_relu_19,(.L_x_1 - triton_poi_fused__native_batch_norm_legit_no_training_relu_19)
        .other          triton_poi_fused__native_batch_norm_legit_no_training_relu_19,@"STO_CUDA_ENTRY STV_DEFAULT"
triton_poi_fused__native_batch_norm_legit_no_training_relu_19:
.text.triton_poi_fused__native_batch_norm_legit_no_training_relu_19:
[----:B------:R-:W-:Y:S01]  /*0000*/  LDC R1, c[0x0][0x28] ;  /* 0x00000a00ff017b82 */ /* 0x000fe20000000800 */
[----:B------:R-:W1:Y:S07]  /*0010*/  S2R R0, SR_TID.X ;  /* 0x0000000000007919 */ /* 0x000e6e0000002100 */
[----:B------:R-:W2:Y:S01]  /*0020*/  LDC.64 R4, c[0x0][0x220] ;  /* 0x00008800ff047b82 */ /* 0x000ea20000000a00 */
[----:B------:R-:W-:Y:S01]  /*0030*/  ULDC.64 UR4, c[0x0][0x208] ;  /* 0x0000820000047ab9 */ /* 0x000fe20000000a00 */
[----:B------:R-:W3:Y:S06]  /*0040*/  S2R R7, SR_CTAID.X ;  /* 0x0000000000077919 */ /* 0x000eec0000002500 */
[----:B------:R-:W4:Y:S08]  /*0050*/  LDC.64 R12, c[0x0][0x218] ;  /* 0x00008600ff0c7b82 */ /* 0x000f300000000a00 */
[----:B------:R-:W5:Y:S08]  /*0060*/  LDC.64 R22, c[0x0][0x210] ;  /* 0x00008400ff167b82 */ /* 0x000f700000000a00 */
[----:B------:R-:W5:Y:S01]  /*0070*/  LDC.64 R20, c[0x0][0x228] ;  /* 0x00008a00ff147b82 */ /* 0x000f620000000a00 */
[----:B-1----:R-:W-:-:S07]  /*0080*/  SHF.L.U32 R0, R0, 0x2, RZ ;  /* 0x0000000200007819 */ /* 0x002fce00000006ff */
[----:B------:R-:W1:Y:S01]  /*0090*/  LDC.64 R24, c[0x0][0x230] ;  /* 0x00008c00ff187b82 */ /* 0x000e620000000a00 */
[----:B---3--:R-:W-:Y:S02]  /*00a0*/  SHF.R.S32.HI R3, RZ, 0x15, R7 ;  /* 0x00000015ff037819 */ /* 0x008fe40000011407 */
[----:B------:R-:W-:Y:S02]  /*00b0*/  LOP3.LUT R0, R0, 0x1fc, RZ, 0xc0, !PT ;  /* 0x000001fc00007812 */ /* 0x000fe400078ec0ff */
[----:B------:R-:W-:Y:S02]  /*00c0*/  SGXT R3, R3, 0x1 ;  /* 0x000000010303781a */ /* 0x000fe40000000200 */
[----:B------:R-:W-:-:S04]  /*00d0*/  LEA R0, R7, R0, 0xa ;  /* 0x0000000007007211 */ /* 0x000fc800078e50ff */
[----:B------:R-:W-:-:S04]  /*00e0*/  LEA.HI R3, R3, R0, RZ, 0x9 ;  /* 0x0000000003037211 */ /* 0x000fc800078f48ff */
[----:B------:R-:W-:-:S04]  /*00f0*/  LOP3.LUT R3, R3, 0xfffffe00, RZ, 0xc0, !PT ;  /* 0xfffffe0003037812 */ /* 0x000fc800078ec0ff */
[----:B------:R-:W-:-:S05]  /*0100*/  IADD3 R3, R0, -R3, RZ ;  /* 0x8000000300037210 */ /* 0x000fca0007ffe0ff */
[----:B--2---:R-:W-:-:S06]  /*0110*/  IMAD.WIDE R4, R3, 0x4, R4 ;  /* 0x0000000403047825 */ /* 0x004fcc00078e0204 */
[----:B------:R-:W2:Y:S01]  /*0120*/  LDG.E.EL.128 R4, desc[UR4][R4.64] ;  /* 0x0000000404047981 */ /* 0x000ea2000c2e1d00 */
[----:B----4-:R-:W-:-:S04]  /*0130*/  IMAD.WIDE R12, R3, 0x4, R12 ;  /* 0x00000004030c7825 */ /* 0x010fc800078e020c */
[----:B-----5:R-:W-:Y:S02]  /*0140*/  IMAD.WIDE R22, R0, 0x4, R22 ;  /* 0x0000000400167825 */ /* 0x020fe400078e0216 */
[----:B------:R-:W3:Y:S02]  /*0150*/  LDG.E.EL.128 R12, desc[UR4][R12.64] ;  /* 0x000000040c0c7981 */ /* 0x000ee4000c2e1d00 */
[C---:B0-----:R-:W-:Y:S02]  /*0160*/  IMAD.WIDE R20, R3.reuse, 0x4, R20 ;  /* 0x0000000403147825 */ /* 0x041fe400078e0214 */
[----:B------:R-:W3:Y:S02]  /*0170*/  LDG.E.128 R16, desc[UR4][R22.64+0x800] ;  /* 0x0008000416107981 */ /* 0x000ee4000c1e1d00 */
[----:B-1----:R-:W-:-:S04]  /*0180*/  IMAD.WIDE R24, R3, 0x4, R24 ;  /* 0x0000000403187825 */ /* 0x002fc800078e0218 */
[----:B--2---:R-:W-:Y:S01]  /*0190*/  FADD R6, R6, 9.9999997473787516356e-06 ;  /* 0x3727c5ac06067421 */ /* 0x004fe20000000000 */
[----:B------:R-:W-:Y:S01]  /*01a0*/  FADD R2, R4, 9.9999997473787516356e-06 ;  /* 0x3727c5ac04027421 */ /* 0x000fe20000000000 */
[----:B------:R-:W-:-:S03]  /*01b0*/  FADD R8, R5, 9.9999997473787516356e-06 ;  /* 0x3727c5ac05087421 */ /* 0x000fc60000000000 */
[----:B------:R-:W0:Y:S08]  /*01c0*/  MUFU.SQRT R26, R2 ;  /* 0x00000002001a7308 */ /* 0x000e300000002000 */
[----:B------:R-:W1:Y:S01]  /*01d0*/  MUFU.SQRT R6, R6 ;  /* 0x0000000600067308 */ /* 0x000e620000002000 */
[----:B0-----:R-:W-:-:S07]  /*01e0*/  FSETP.GT.AND P0, PT, R26, 8.50705917302346158658e+37, PT ;  /* 0x7e8000001a00780b */ /* 0x001fce0003f04000 */
[----:B------:R0:W2:Y:S01]  /*01f0*/  MUFU.SQRT R27, R8 ;  /* 0x00000008001b7308 */ /* 0x0000a20000002000 */
[----:B------:R-:W-:Y:S02]  /*0200*/  FSETP.GEU.AND P3, PT, R26, 1.175494350822287508e-38, PT ;  /* 0x008000001a00780b */ /* 0x000fe40003f6e000 */
[C---:B-1----:R-:W-:Y:S02]  /*0210*/  FSETP.GT.AND P2, PT, R6.reuse, 8.50705917302346158658e+37, PT ;  /* 0x7e8000000600780b */ /* 0x042fe40003f44000 */
[----:B------:R-:W-:Y:S01]  /*0220*/  FSETP.GEU.AND P5, PT, R6, 1.175494350822287508e-38, PT ;  /* 0x008000000600780b */ /* 0x000fe20003fae000 */
[----:B------:R-:W-:Y:S01]  /*0230*/  HFMA2.MMA R2, -RZ, RZ, 1.625, 0 ;  /* 0x3e800000ff027435 */ /* 0x000fe200000001ff */
[----:B0-----:R-:W4:Y:S01]  /*0240*/  LDG.E.128 R8, desc[UR4][R22.64] ;  /* 0x0000000416087981 */ /* 0x001f22000c1e1d00 */
[----:B------:R-:W-:Y:S01]  /*0250*/  @P0 FMUL R26, R26, 0.25 ;  /* 0x3e8000001a1a0820 */ /* 0x000fe20000400000 */
[----:B--2---:R-:W-:-:S05]  /*0260*/  FSETP.GT.AND P1, PT, R27, 8.50705917302346158658e+37, PT ;  /* 0x7e8000001b00780b */ /* 0x004fca0003f24000 */
[----:B------:R-:W-:Y:S01]  /*0270*/  @!P3 FMUL R26, R26, 16777216 ;  /* 0x4b8000001a1ab820 */ /* 0x000fe20000400000 */
[C---:B------:R-:W-:Y:S01]  /*0280*/  FSETP.GEU.AND P4, PT, R27.reuse, 1.175494350822287508e-38, PT ;  /* 0x008000001b00780b */ /* 0x040fe20003f8e000 */
[----:B------:R-:W-:Y:S02]  /*0290*/  @P2 FMUL R6, R6, 0.25 ;  /* 0x3e80000006062820 */ /* 0x000fe40000400000 */
[----:B------:R0:W1:Y:S01]  /*02a0*/  MUFU.RCP R5, R26 ;  /* 0x0000001a00057308 */ /* 0x0000620000001000 */
[----:B------:R-:W2:Y:S01]  /*02b0*/  LDG.E.EL.128 R20, desc[UR4][R20.64] ;  /* 0x0000000414147981 */ /* 0x000ea2000c2e1d00 */
[----:B------:R-:W-:Y:S02]  /*02c0*/  @!P5 FMUL R6, R6, 16777216 ;  /* 0x4b8000000606d820 */ /* 0x000fe40000400000 */
[----:B------:R-:W-:-:S04]  /*02d0*/  @P1 FMUL R27, R27, 0.25 ;  /* 0x3e8000001b1b1820 */ /* 0x000fc80000400000 */
[----:B------:R-:W5:Y:S02]  /*02e0*/  MUFU.RCP R6, R6 ;  /* 0x0000000600067308 */ /* 0x000f640000001000 */
[----:B------:R-:W-:Y:S01]  /*02f0*/  @!P4 FMUL R27, R27, 16777216 ;  /* 0x4b8000001b1bc820 */ /* 0x000fe20000400000 */
[----:B0-----:R-:W-:-:S05]  /*0300*/  FSEL R26, R2, 1, P0 ;  /* 0x3f800000021a7808 */ /* 0x001fca0000000000 */
[----:B------:R0:W-:Y:S01]  /*0310*/  MUFU.RCP R4, R27 ;  /* 0x0000001b00047308 */ /* 0x0001e20000001000 */
[----:B------:R-:W-:Y:S01]  /*0320*/  @!P3 FMUL R26, R26, 16777216 ;  /* 0x4b8000001a1ab820 */ /* 0x000fe20000400000 */
[----:B0-----:R-:W-:-:S03]  /*0330*/  FSEL R27, R2, 1, P2 ;  /* 0x3f800000021b7808 */ /* 0x001fc60001000000 */
[----:B-1----:R-:W-:Y:S02]  /*0340*/  FMUL R3, R5, R26 ;  /* 0x0000001a05037220 */ /* 0x002fe40000400000 */
[----:B------:R-:W-:-:S04]  /*0350*/  @!P5 FMUL R27, R27, 16777216 ;  /* 0x4b8000001b1bd820 */ /* 0x000fc80000400000 */
[----:B-----5:R-:W-:Y:S02]  /*0360*/  FMUL R5, R6, R27 ;  /* 0x0000001b06057220 */ /* 0x020fe40000400000 */
[----:B------:R-:W2:Y:S01]  /*0370*/  LDG.E.EL.128 R24, desc[UR4][R24.64] ;  /* 0x0000000418187981 */ /* 0x000ea2000c2e1d00 */
[----:B------:R-:W-:-:S04]  /*0380*/  FADD R7, R7, 9.9999997473787516356e-06 ;  /* 0x3727c5ac07077421 */ /* 0x000fc80000000000 */
[----:B------:R0:W1:Y:S01]  /*0390*/  MUFU.SQRT R28, R7 ;  /* 0x00000007001c7308 */ /* 0x0000620000002000 */
[----:B------:R-:W-:Y:S01]  /*03a0*/  FSEL R29, R2, 1, P1 ;  /* 0x3f800000021d7808 */ /* 0x000fe20000800000 */
[----:B0-----:R-:W0:Y:S01]  /*03b0*/  LDC.64 R6, c[0x0][0x238] ;  /* 0x00008e00ff067b82 */ /* 0x001e220000000a00 */
[C---:B-1----:R-:W-:Y:S02]  /*03c0*/  FSETP.GT.AND P0, PT, R28.reuse, 8.50705917302346158658e+37, PT ;  /* 0x7e8000001c00780b */ /* 0x042fe40003f04000 */
[----:B------:R-:W-:-:S11]  /*03d0*/  FSETP.GEU.AND P1, PT, R28, 1.175494350822287508e-38, PT ;  /* 0x008000001c00780b */ /* 0x000fd60003f2e000 */
[----:B------:R-:W-:-:S04]  /*03e0*/  @P0 FMUL R28, R28, 0.25 ;  /* 0x3e8000001c1c0820 */ /* 0x000fc80000400000 */
[----:B------:R-:W-:Y:S01]  /*03f0*/  @!P1 FMUL R28, R28, 16777216 ;  /* 0x4b8000001c1c9820 */ /* 0x000fe20000400000 */
[----:B------:R-:W-:-:S05]  /*0400*/  @!P4 FMUL R29, R29, 16777216 ;  /* 0x4b8000001d1dc820 */ /* 0x000fca0000400000 */
[----:B------:R-:W1:Y:S01]  /*0410*/  MUFU.RCP R28, R28 ;  /* 0x0000001c001c7308 */ /* 0x000e620000001000 */
[----:B------:R-:W-:Y:S01]  /*0420*/  FMUL R4, R4, R29 ;  /* 0x0000001d04047220 */ /* 0x000fe20000400000 */
[----:B------:R-:W-:-:S05]  /*0430*/  FSEL R29, R2, 1, P0 ;  /* 0x3f800000021d7808 */ /* 0x000fca0000000000 */
[----:B------:R-:W-:Y:S01]  /*0440*/  @!P1 FMUL R29, R29, 16777216 ;  /* 0x4b8000001d1d9820 */ /* 0x000fe20000400000 */
[----:B---3--:R-:W-:Y:S01]  /*0450*/  FADD R19, R19, -R15 ;  /* 0x8000000f13137221 */ /* 0x008fe20000000000 */
[----:B------:R-:W-:Y:S01]  /*0460*/  FADD R16, R16, -R12 ;  /* 0x8000000c10107221 */ /* 0x000fe20000000000 */
[----:B------:R-:W-:Y:S01]  /*0470*/  FADD R18, R18, -R14 ;  /* 0x8000000e12127221 */ /* 0x000fe20000000000 */
[----:B-1----:R-:W-:Y:S01]  /*0480*/  FMUL R2, R28, R29 ;  /* 0x0000001d1c027220 */ /* 0x002fe20000400000 */
[----:B------:R-:W-:Y:S01]  /*0490*/  FADD R17, R17, -R13 ;  /* 0x8000000d11117221 */ /* 0x000fe20000000000 */
[----:B----4-:R-:W-:Y:S01]  /*04a0*/  FADD R11, R11, -R15 ;  /* 0x8000000f0b0b7221 */ /* 0x010fe20000000000 */
[----:B------:R-:W-:Y:S01]  /*04b0*/  FADD R8, R8, -R12 ;  /* 0x8000000c08087221 */ /* 0x000fe20000000000 */
[----:B------:R-:W-:Y:S02]  /*04c0*/  FADD R12, R10, -R14 ;  /* 0x8000000e0a0c7221 */ /* 0x000fe40000000000 */
[C---:B------:R-:W-:Y:S01]  /*04d0*/  FMUL R10, R2.reuse, R11 ;  /* 0x0000000b020a7220 */ /* 0x040fe20000400000 */
[----:B------:R-:W-:Y:S01]  /*04e0*/  FMUL R2, R2, R19 ;  /* 0x0000001302027220 */ /* 0x000fe20000400000 */
[----:B------:R-:W-:Y:S01]  /*04f0*/  FADD R9, R9, -R13 ;  /* 0x8000000d09097221 */ /* 0x000fe20000000000 */
[C---:B------:R-:W-:Y:S01]  /*0500*/  FMUL R11, R5.reuse, R12 ;  /* 0x0000000c050b7220 */ /* 0x040fe20000400000 */
[----:B------:R-:W-:Y:S01]  /*0510*/  FMUL R5, R5, R18 ;  /* 0x0000001205057220 */ /* 0x000fe20000400000 */
[C---:B------:R-:W-:Y:S01]  /*0520*/  FMUL R15, R3.reuse, R8 ;  /* 0x00000008030f7220 */ /* 0x040fe20000400000 */
[C---:B------:R-:W-:Y:S01]  /*0530*/  FMUL R8, R4.reuse, R17 ;  /* 0x0000001104087220 */ /* 0x040fe20000400000 */
[----:B------:R-:W-:Y:S01]  /*0540*/  FMUL R13, R3, R16 ;  /* 0x00000010030d7220 */ /* 0x000fe20000400000 */
[----:B------:R-:W-:Y:S01]  /*0550*/  FMUL R12, R4, R9 ;  /* 0x00000009040c7220 */ /* 0x000fe20000400000 */
[----:B--2---:R-:W-:Y:S01]  /*0560*/  FFMA R2, R23, R2, R27 ;  /* 0x0000000217027223 */ /* 0x004fe2000000001b */
[----:B------:R-:W-:Y:S01]  /*0570*/  FFMA R5, R22, R5, R26 ;  /* 0x0000000516057223 */ /* 0x000fe2000000001a */
[----:B------:R-:W-:Y:S01]  /*0580*/  FFMA R8, R21, R8, R25 ;  /* 0x0000000815087223 */ /* 0x000fe20000000019 */
[----:B------:R-:W-:Y:S01]  /*0590*/  FFMA R10, R23, R10, R27 ;  /* 0x0000000a170a7223 */ /* 0x000fe2000000001b */
[C-C-:B------:R-:W-:Y:S01]  /*05a0*/  FFMA R3, R20.reuse, R15, R24.reuse ;  /* 0x0000000f14037223 */ /* 0x140fe20000000018 */
[----:B------:R-:W-:Y:S01]  /*05b0*/  FFMA R4, R20, R13, R24 ;  /* 0x0000000d14047223 */ /* 0x000fe20000000018 */
[----:B------:R-:W-:Y:S01]  /*05c0*/  FFMA R9, R21, R12, R25 ;  /* 0x0000000c15097223 */ /* 0x000fe20000000019 */
[----:B------:R-:W-:Y:S01]  /*05d0*/  FFMA R22, R22, R11, R26 ;  /* 0x0000000b16167223 */ /* 0x000fe2000000001a */
[----:B------:R-:W-:Y:S01]  /*05e0*/  FSETP.GEU.AND P6, PT, R2, RZ, PT ;  /* 0x000000ff0200720b */ /* 0x000fe20003fce000 */
[----:B0-----:R-:W-:Y:S01]  /*05f0*/  IMAD.WIDE R12, R0, 0x4, R6 ;  /* 0x00000004000c7825 */ /* 0x001fe200078e0206 */
[----:B------:R-:W-:-:S02]  /*0600*/  FSETP.GEU.AND P5, PT, R5, RZ, PT ;  /* 0x000000ff0500720b */ /* 0x000fc40003fae000 */
[----:B------:R-:W-:Y:S02]  /*0610*/  FSETP.GEU.AND P4, PT, R8, RZ, PT ;  /* 0x000000ff0800720b */ /* 0x000fe40003f8e000 */
[----:B------:R-:W-:Y:S02]  /*0620*/  FSETP.GEU.AND P3, PT, R10, RZ, PT ;  /* 0x000000ff0a00720b */ /* 0x000fe40003f6e000 */
[----:B------:R-:W-:Y:S02]  /*0630*/  SEL R7, R2, RZ, P6 ;  /* 0x000000ff02077207 */ /* 0x000fe40003000000 */
[----:B------:R-:W-:Y:S02]  /*0640*/  FSETP.GEU.AND P0, PT, R4, RZ, PT ;  /* 0x000000ff0400720b */ /* 0x000fe40003f0e000 */
[----:B------:R-:W-:Y:S02]  /*0650*/  FSETP.GEU.AND P2, PT, R22, RZ, PT ;  /* 0x000000ff1600720b */ /* 0x000fe40003f4e000 */
[----:B------:R-:W-:-:S02]  /*0660*/  FSETP.GEU.AND P1, PT, R9, RZ, PT ;  /* 0x000000ff0900720b */ /* 0x000fc40003f2e000 */
[----:B------:R-:W-:Y:S02]  /*0670*/  FSETP.GEU.AND P6, PT, R3, RZ, PT ;  /* 0x000000ff0300720b */ /* 0x000fe40003fce000 */
[----:B------:R-:W-:Y:S02]  /*0680*/  SEL R6, R5, RZ, P5 ;  /* 0x000000ff05067207 */ /* 0x000fe40002800000 */
[----:B------:R-:W-:Y:S02]  /*0690*/  SEL R5, R8, RZ, P4 ;  /* 0x000000ff08057207 */ /* 0x000fe40002000000 */
[----:B------:R-:W-:Y:S02]  /*06a0*/  SEL R11, R10, RZ, P3 ;  /* 0x000000ff0a0b7207 */ /* 0x000fe40001800000 */
[----:B------:R-:W-:Y:S02]  /*06b0*/  SEL R10, R22, RZ, P2 ;  /* 0x000000ff160a7207 */ /* 0x000fe40001000000 */
[----:B------:R-:W-:-:S02]  /*06c0*/  SEL R9, R9, RZ, P1 ;  /* 0x000000ff09097207 */ /* 0x000fc40000800000 */
[----:B------:R-:W-:Y:S02]  /*06d0*/  SEL R8, R3, RZ, P6 ;  /* 0x000000ff03087207 */ /* 0x000fe40003000000 */
[----:B------:R-:W-:-:S03]  /*06e0*/  SEL R4, R4, RZ, P0 ;  /* 0x000000ff04047207 */ /* 0x000fc60000000000 */
[----:B------:R-:W-:Y:S04]  /*06f0*/  STG.E.128 desc[UR4][R12.64], R8 ;  /* 0x000000080c007986 */ /* 0x000fe8000c101d04 */
[----:B------:R-:W-:Y:S01]  /*0700*/  STG.E.128 desc[UR4][R12.64+0x800], R4 ;  /* 0x000800040c007986 */ /* 0x000fe2000c101d04 */
[----:B------:R-:W-:Y:S05]  /*0710*/  EXIT ;  /* 0x000000000000794d */ /* 0x000fea0003800000 */
.L_x_0:
[----:B------:R-:W-:-:S00]  /*0720*/  BRA `(.L_x_0) ;  /* 0xfffffffc00fc7947 */ /* 0x000fc0000383ffff */
[----:B------:R-:W-:-:S00]  /*0730*/  NOP ;  /* 0x0000000000007918 */ /* 0x000fc00000000000 */
        /* <DEDUP_REMOVED lines=12> */
.L_x_1:


//--------------------- .nv.global.init           --------------------------
	.section	.nv.global.init,"aw",@progbits
.nv.global.init:
	.type		_$_str,@object
	.size		_$_str,(_$_str_$_2 - _$_str)
_$_str:
        /*0000*/ 	.byte	0x5f, 0x5f, 0x43, 0x55, 0x44, 0x41, 0x5f, 0x46, 0x54, 0x5a, 0x00
	.type		_$_str_$_2,@object
	.size		_$_str_$_2,(.L_1 - _$_str_$_2)
_$_str_$_2:
        /*000b*/ 	.byte	0x5f, 0x5f, 0x43, 0x55, 0x44, 0x41, 0x5f, 0x50, 0x52, 0x45, 0x43, 0x5f, 0x53, 0x51, 0x52, 0x54
        /*001b*/ 	.byte	0x00
.L_1:


//--------------------- .nv.constant0.triton_poi_fused__native_batch_norm_legit_no_training_relu_19 --------------------------
	.section	.nv.constant0.triton_poi_fused__native_batch_norm_legit_no_training_relu_19,"a",@progbits
	.sectionflags	@""
	.align	4
.nv.constant0.triton_poi_fused__native_batch_norm_legit_no_training_relu_19:
	.zero		580
